//
// Generated by NVIDIA NVVM Compiler
//
// Compiler Build ID: CL-36424714
// Cuda compilation tools, release 13.0, V13.0.88
// Based on NVVM 20.0.0
//

.version 9.0
.target sm_100
.address_size 64

	// .globl	_Z10dataKernelPiiS_
.global .align 8 .u64 stop_kernel;
.global .align 8 .u64 request_read;
.global .align 8 .u64 ready_to_read;
.global .align 8 .u64 read_complete;

.visible .entry _Z10dataKernelPiiS_(
	.param .u64 .ptr .align 1 _Z10dataKernelPiiS__param_0,
	.param .u32 _Z10dataKernelPiiS__param_1,
	.param .u64 .ptr .align 1 _Z10dataKernelPiiS__param_2
)
{
	.reg .pred 	%p<7>;
	.reg .b16 	%rs<6>;
	.reg .b32 	%r<13>;
	.reg .b64 	%rd<14>;
	.reg .b64 	%fd<3>;

	ld.param.u64 	%rd3, [_Z10dataKernelPiiS__param_0];
	ld.param.u32 	%r7, [_Z10dataKernelPiiS__param_1];
	ld.param.u64 	%rd4, [_Z10dataKernelPiiS__param_2];
	mov.u32 	%r1, %tid.x;
	mov.u32 	%r2, %ctaid.x;
	mov.u32 	%r8, %ntid.x;
	mad.lo.s32 	%r3, %r2, %r8, %r1;
	setp.ge.s32 	%p1, %r3, %r7;
	@%p1 bra 	$L__BB0_11;
	cvta.to.global.u64 	%rd5, %rd3;
	cvta.to.global.u64 	%rd6, %rd4;
	add.s32 	%r12, %r2, %r1;
	mul.wide.s32 	%rd7, %r3, 4;
	add.s64 	%rd8, %rd6, %rd7;
	st.global.u32 	[%rd8], %r12;
	add.s64 	%rd1, %rd5, %rd7;
	st.global.u32 	[%rd1], %r12;
$L__BB0_2:
	setp.lt.s32 	%p2, %r12, 1000;
	add.s32 	%r9, %r12, -100;
	cvt.rn.f64.s32 	%fd1, %r12;
	add.f64 	%fd2, %fd1, 0d3FC999999999999A;
	cvt.rzi.s32.f64 	%r10, %fd2;
	selp.b32 	%r11, %r10, %r9, %p2;
	st.global.u32 	[%rd1], %r11;
	ld.global.u64 	%rd9, [stop_kernel];
	ld.volatile.u8 	%rs1, [%rd9];
	setp.ne.s16 	%p3, %rs1, 1;
	@%p3 bra 	$L__BB0_4;
	bar.sync 	0;
	// begin inline asm
	trap;
	// end inline asm
$L__BB0_4:
	ld.global.u64 	%rd10, [request_read];
	ld.volatile.u8 	%rs2, [%rd10];
	setp.ne.s16 	%p4, %rs2, 1;
	@%p4 bra 	$L__BB0_10;
	setp.ne.s32 	%p5, %r3, 0;
	bar.sync 	0;
	@%p5 bra 	$L__BB0_7;
	ld.global.u64 	%rd11, [ready_to_read];
	mov.b16 	%rs3, 1;
	st.volatile.u8 	[%rd11], %rs3;
$L__BB0_7:
	ld.global.u64 	%rd2, [read_complete];
$L__BB0_8:
	ld.volatile.u8 	%rs4, [%rd2];
	setp.eq.s16 	%p6, %rs4, 0;
	@%p6 bra 	$L__BB0_8;
	ld.global.u64 	%rd12, [request_read];
	mov.b16 	%rs5, 0;
	st.volatile.u8 	[%rd12], %rs5;
	ld.global.u64 	%rd13, [read_complete];
	st.volatile.u8 	[%rd13], %rs5;
$L__BB0_10:
	ld.global.u32 	%r12, [%rd1];
	bra.uni 	$L__BB0_2;
$L__BB0_11:
	ret;

}
	// .globl	_Z13monitorKernelPiS_
.visible .entry _Z13monitorKernelPiS_(
	.param .u64 .ptr .align 1 _Z13monitorKernelPiS__param_0,
	.param .u64 .ptr .align 1 _Z13monitorKernelPiS__param_1
)
{
	.reg .pred 	%p<2>;
	.reg .b16 	%rs<5>;
	.reg .b32 	%r<2>;
	.reg .b64 	%rd<13>;

	ld.param.u64 	%rd2, [_Z13monitorKernelPiS__param_0];
	ld.param.u64 	%rd3, [_Z13monitorKernelPiS__param_1];
	ld.global.u64 	%rd4, [request_read];
	cvta.to.global.u64 	%rd5, %rd4;
	mov.b16 	%rs1, 1;
	st.volatile.global.u8 	[%rd5], %rs1;
	ld.global.u64 	%rd6, [ready_to_read];
	cvta.to.global.u64 	%rd1, %rd6;
$L__BB1_1:
	ld.volatile.global.u8 	%rs2, [%rd1];
	setp.eq.s16 	%p1, %rs2, 0;
	@%p1 bra 	$L__BB1_1;
	cvta.to.global.u64 	%rd7, %rd3;
	cvta.to.global.u64 	%rd8, %rd2;
	ld.global.u32 	%r1, [%rd7];
	st.global.u32 	[%rd8], %r1;
	ld.global.u64 	%rd9, [read_complete];
	cvta.to.global.u64 	%rd10, %rd9;
	mov.b16 	%rs3, 1;
	st.volatile.global.u8 	[%rd10], %rs3;
	ld.global.u64 	%rd11, [ready_to_read];
	cvta.to.global.u64 	%rd12, %rd11;
	mov.b16 	%rs4, 0;
	st.volatile.global.u8 	[%rd12], %rs4;
	ret;

}


// ===== COMPILED SASS (sm_100) =====

	.target	sm_100

	.elftype	@"ET_EXEC"


//--------------------- .note.nv.tkinfo           --------------------------
	.section	.note.nv.tkinfo,"",@"SHT_NOTE"
	.sectionflags	@"SHF_NOTE_NV_TKINFO"
	.tkinfo
        /*0018*/ 	.word	0x00000002
        /*0030*/ 	.string	""
        /*0030*/ 	.string	"ptxas"
        /*0030*/ 	.string	"Cuda compilation tools, release 13.0, V13.0.88"
        /*0030*/ 	.string	"Build cuda_13.0.r13.0/compiler.36424714_0"
        /*0030*/ 	.string	"-arch sm_100 -m 64 "



//--------------------- .note.nv.cuinfo           --------------------------
	.section	.note.nv.cuinfo,"",@"SHT_NOTE"
	.sectionflags	@"SHF_NOTE_NV_CUINFO"
        /*0018*/ 	.short	0x0002
        /*001a*/ 	.short	0x0064
        /*001c*/ 	.short	0x0082
	.zero		2


//--------------------- .nv.info                  --------------------------
	.section	.nv.info,"",@"SHT_CUDA_INFO"
	.align	4


	//----- nvinfo : EIATTR_REGCOUNT
	.align		4
        /*0000*/ 	.byte	0x04, 0x2f
        /*0002*/ 	.short	(.L_5 - .L_4)
	.align		4
.L_4:
        /*0004*/ 	.word	index@(_Z10dataKernelPiiS_)
        /*0008*/ 	.word	0x00000012


	//----- nvinfo : EIATTR_FRAME_SIZE
	.align		4
.L_5:
        /*000c*/ 	.byte	0x04, 0x11
        /*000e*/ 	.short	(.L_7 - .L_6)
	.align		4
.L_6:
        /*0010*/ 	.word	index@(_Z10dataKernelPiiS_)
        /*0014*/ 	.word	0x00000000


	//----- nvinfo : EIATTR_REGCOUNT
	.align		4
.L_7:
        /*0018*/ 	.byte	0x04, 0x2f
        /*001a*/ 	.short	(.L_9 - .L_8)
	.align		4
.L_8:
        /*001c*/ 	.word	index@(_Z13monitorKernelPiS_)
        /*0020*/ 	.word	0x0000000c


	//----- nvinfo : EIATTR_FRAME_SIZE
	.align		4
.L_9:
        /*0024*/ 	.byte	0x04, 0x11
        /*0026*/ 	.short	(.L_11 - .L_10)
	.align		4
.L_10:
        /*0028*/ 	.word	index@(_Z13monitorKernelPiS_)
        /*002c*/ 	.word	0x00000000


	//----- nvinfo : EIATTR_MIN_STACK_SIZE
	.align		4
.L_11:
        /*0030*/ 	.byte	0x04, 0x12
        /*0032*/ 	.short	(.L_13 - .L_12)
	.align		4
.L_12:
        /*0034*/ 	.word	index@(_Z13monitorKernelPiS_)
        /*0038*/ 	.word	0x00000000


	//----- nvinfo : EIATTR_MIN_STACK_SIZE
	.align		4
.L_13:
        /*003c*/ 	.byte	0x04, 0x12
        /*003e*/ 	.short	(.L_15 - .L_14)
	.align		4
.L_14:
        /*0040*/ 	.word	index@(_Z10dataKernelPiiS_)
        /*0044*/ 	.word	0x00000000
.L_15:


//--------------------- .nv.compat                --------------------------
	.section	.nv.compat,"",@"SHT_CUDA_COMPAT_INFO"
	.align	4
        /*0000*/ 	.byte	0x02, 0x09, 0x00, 0x00, 0x02, 0x02, 0x01, 0x00, 0x02, 0x05, 0x05, 0x00, 0x03, 0x07, 0x01, 0x01
        /*0010*/ 	.byte	0x02, 0x03, 0x00, 0x00, 0x02, 0x06, 0x01, 0x00, 0x04, 0x0b, 0x08, 0x00, 0x01, 0x00, 0x00, 0x00
        /*0020*/ 	.byte	0x00, 0x00, 0x00, 0x00


//--------------------- .nv.info._Z13monitorKernelPiS_ --------------------------
	.section	.nv.info._Z13monitorKernelPiS_,"",@"SHT_CUDA_INFO"
	.sectionflags	@""
	.align	4


	//----- nvinfo : EIATTR_CUDA_API_VERSION
	.align		4
        /*0000*/ 	.byte	0x04, 0x37
        /*0002*/ 	.short	(.L_17 - .L_16)
.L_16:
        /*0004*/ 	.word	0x00000082


	//----- nvinfo : EIATTR_KPARAM_INFO
	.align		4
.L_17:
        /*0008*/ 	.byte	0x04, 0x17
        /*000a*/ 	.short	(.L_19 - .L_18)
.L_18:
        /*000c*/ 	.word	0x00000000
        /*0010*/ 	.short	0x0001
        /*0012*/ 	.short	0x0008
        /*0014*/ 	.byte	0x00, 0xf5, 0x21, 0x00


	//----- nvinfo : EIATTR_KPARAM_INFO
	.align		4
.L_19:
        /*0018*/ 	.byte	0x04, 0x17
        /*001a*/ 	.short	(.L_21 - .L_20)
.L_20:
        /*001c*/ 	.word	0x00000000
        /*0020*/ 	.short	0x0000
        /*0022*/ 	.short	0x0000
        /*0024*/ 	.byte	0x00, 0xf5, 0x21, 0x00


	//----- nvinfo : EIATTR_SPARSE_MMA_MASK
	.align		4
.L_21:
        /*0028*/ 	.byte	0x03, 0x50
        /*002a*/ 	.short	0x0000


	//----- nvinfo : EIATTR_MAXREG_COUNT
	.align		4
        /*002c*/ 	.byte	0x03, 0x1b
        /*002e*/ 	.short	0x00ff


	//----- nvinfo : EIATTR_MERCURY_ISA_VERSION
	.align		4
        /*0030*/ 	.byte	0x03, 0x5f
        /*0032*/ 	.short	0x0101


	//----- nvinfo : EIATTR_VRC_CTA_INIT_COUNT
	.align		4
        /*0034*/ 	.byte	0x02, 0x4a
	.zero		1
	.zero		1


	//----- nvinfo : EIATTR_EXIT_INSTR_OFFSETS
	.align		4
        /*0038*/ 	.byte	0x04, 0x1c
        /*003a*/ 	.short	(.L_23 - .L_22)


	//   ....[0]....
.L_22:
        /*003c*/ 	.word	0x00000140


	//----- nvinfo : EIATTR_CBANK_PARAM_SIZE
	.align		4
.L_23:
        /*0040*/ 	.byte	0x03, 0x19
        /*0042*/ 	.short	0x0010


	//----- nvinfo : EIATTR_PARAM_CBANK
	.align		4
        /*0044*/ 	.byte	0x04, 0x0a
        /*0046*/ 	.short	(.L_25 - .L_24)
	.align		4
.L_24:
        /*0048*/ 	.word	index@(.nv.constant0._Z13monitorKernelPiS_)
        /*004c*/ 	.short	0x0380
        /*004e*/ 	.short	0x0010


	//----- nvinfo : EIATTR_SW_WAR
	.align		4
.L_25:
        /*0050*/ 	.byte	0x04, 0x36
        /*0052*/ 	.short	(.L_27 - .L_26)
.L_26:
        /*0054*/ 	.word	0x00000008
.L_27:


//--------------------- .nv.info._Z10dataKernelPiiS_ --------------------------
	.section	.nv.info._Z10dataKernelPiiS_,"",@"SHT_CUDA_INFO"
	.sectionflags	@""
	.align	4


	//----- nvinfo : EIATTR_CUDA_API_VERSION
	.align		4
        /*0000*/ 	.byte	0x04, 0x37
        /*0002*/ 	.short	(.L_29 - .L_28)
.L_28:
        /*0004*/ 	.word	0x00000082


	//----- nvinfo : EIATTR_KPARAM_INFO
	.align		4
.L_29:
        /*0008*/ 	.byte	0x04, 0x17
        /*000a*/ 	.short	(.L_31 - .L_30)
.L_30:
        /*000c*/ 	.word	0x00000000
        /*0010*/ 	.short	0x0002
        /*0012*/ 	.short	0x0010
        /*0014*/ 	.byte	0x00, 0xf5, 0x21, 0x00


	//----- nvinfo : EIATTR_KPARAM_INFO
	.align		4
.L_31:
        /*0018*/ 	.byte	0x04, 0x17
        /*001a*/ 	.short	(.L_33 - .L_32)
.L_32:
        /*001c*/ 	.word	0x00000000
        /*0020*/ 	.short	0x0001
        /*0022*/ 	.short	0x0008
        /*0024*/ 	.byte	0x00, 0xf0, 0x11, 0x00


	//----- nvinfo : EIATTR_KPARAM_INFO
	.align		4
.L_33:
        /*0028*/ 	.byte	0x04, 0x17
        /*002a*/ 	.short	(.L_35 - .L_34)
.L_34:
        /*002c*/ 	.word	0x00000000
        /*0030*/ 	.short	0x0000
        /*0032*/ 	.short	0x0000
        /*0034*/ 	.byte	0x00, 0xf5, 0x21, 0x00


	//----- nvinfo : EIATTR_SPARSE_MMA_MASK
	.align		4
.L_35:
        /*0038*/ 	.byte	0x03, 0x50
        /*003a*/ 	.short	0x0000


	//----- nvinfo : EIATTR_MAXREG_COUNT
	.align		4
        /*003c*/ 	.byte	0x03, 0x1b
        /*003e*/ 	.short	0x00ff


	//----- nvinfo : EIATTR_NUM_BARRIERS
	.align		4
        /*0040*/ 	.byte	0x02, 0x4c
        /*0042*/ 	.byte	0x01
	.zero		1


	//----- nvinfo : EIATTR_MERCURY_ISA_VERSION
	.align		4
        /*0044*/ 	.byte	0x03, 0x5f
        /*0046*/ 	.short	0x0101


	//----- nvinfo : EIATTR_VRC_CTA_INIT_COUNT
	.align		4
        /*0048*/ 	.byte	0x02, 0x4a
	.zero		1
	.zero		1


	//----- nvinfo : EIATTR_EXIT_INSTR_OFFSETS
	.align		4
        /*004c*/ 	.byte	0x04, 0x1c
        /*004e*/ 	.short	(.L_37 - .L_36)


	//   ....[0]....
.L_36:
        /*0050*/ 	.word	0x00000070


	//----- nvinfo : EIATTR_CRS_STACK_SIZE
	.align		4
.L_37:
        /*0054*/ 	.byte	0x04, 0x1e
        /*0056*/ 	.short	(.L_39 - .L_38)
.L_38:
        /*0058*/ 	.word	0x00000000


	//----- nvinfo : EIATTR_CBANK_PARAM_SIZE
	.align		4
.L_39:
        /*005c*/ 	.byte	0x03, 0x19
        /*005e*/ 	.short	0x0018


	//----- nvinfo : EIATTR_PARAM_CBANK
	.align		4
        /*0060*/ 	.byte	0x04, 0x0a
        /*0062*/ 	.short	(.L_41 - .L_40)
	.align		4
.L_40:
        /*0064*/ 	.word	index@(.nv.constant0._Z10dataKernelPiiS_)
        /*0068*/ 	.short	0x0380
        /*006a*/ 	.short	0x0018


	//----- nvinfo : EIATTR_SW_WAR
	.align		4
.L_41:
        /*006c*/ 	.byte	0x04, 0x36
        /*006e*/ 	.short	(.L_43 - .L_42)
.L_42:
        /*0070*/ 	.word	0x00000008
.L_43:


//--------------------- .nv.callgraph             --------------------------
	.section	.nv.callgraph,"",@"SHT_CUDA_CALLGRAPH"
	.align	4
	.sectionentsize	8
	.align		4
        /*0000*/ 	.word	0x00000000
	.align		4
        /*0004*/ 	.word	0xffffffff
	.align		4
        /*0008*/ 	.word	0x00000000
	.align		4
        /*000c*/ 	.word	0xfffffffe
	.align		4
        /*0010*/ 	.word	0x00000000
	.align		4
        /*0014*/ 	.word	0xfffffffd
	.align		4
        /*0018*/ 	.word	0x00000000
	.align		4
        /*001c*/ 	.word	0xfffffffc


//--------------------- .nv.constant4             --------------------------
	.section	.nv.constant4,"a",@progbits
	.align	8
	.align		8
.nv.constant4:
        /*0000*/ 	.dword	stop_kernel
	.align		8
        /*0008*/ 	.dword	request_read
	.align		8
        /*0010*/ 	.dword	ready_to_read
	.align		8
        /*0018*/ 	.dword	read_complete


//--------------------- .text._Z13monitorKernelPiS_ --------------------------
	.section	.text._Z13monitorKernelPiS_,"ax",@progbits
	.align	128
        .global         _Z13monitorKernelPiS_
        .type           _Z13monitorKernelPiS_,@function
        .size           _Z13monitorKernelPiS_,(.L_x_10 - _Z13monitorKernelPiS_)
        .other          _Z13monitorKernelPiS_,@"STO_CUDA_ENTRY STV_DEFAULT"
_Z13monitorKernelPiS_:
.text._Z13monitorKernelPiS_:
[----:B------:R-:W-:Y:S08]  /*0000*/  LDC R1, c[0x0][0x37c] ;  /* 0x0000df00ff017b82 */ /* 0x000ff00000000800 */
[----:B------:R-:W0:Y:S01]  /*0010*/  LDC.64 R2, c[0x4][0x8] ;  /* 0x01000200ff027b82 */ /* 0x000e220000000a00 */
[----:B------:R-:W0:Y:S02]  /*0020*/  LDCU.64 UR4, c[0x0][0x358] ;  /* 0x00006b00ff0477ac */ /* 0x000e240008000a00 */
[----:B0-----:R-:W2:Y:S05]  /*0030*/  LDG.E.64 R2, desc[UR4][R2.64] ;  /* 0x0000000402027981 */ /* 0x001eaa000c1e1b00 */
[----:B------:R-:W0:Y:S01]  /*0040*/  LDC.64 R4, c[0x4][0x10] ;  /* 0x01000400ff047b82 */ /* 0x000e220000000a00 */
[----:B------:R-:W-:-:S05]  /*0050*/  HFMA2 R0, -RZ, RZ, 0, 5.9604644775390625e-08 ;  /* 0x00000001ff007431 */ /* 0x000fca00000001ff */
[----:B--2---:R1:W-:Y:S04]  /*0060*/  STG.E.U8.STRONG.SYS desc[UR4][R2.64], R0 ;  /* 0x0000000002007986 */ /* 0x0043e8000c115104 */
[----:B0-----:R1:W5:Y:S02]  /*0070*/  LDG.E.64 R6, desc[UR4][R4.64] ;  /* 0x0000000404067981 */ /* 0x001364000c1e1b00 */
.L_x_0:
[----:B-1---5:R-:W2:Y:S02]  /*0080*/  LDG.E.U8.STRONG.SYS R2, desc[UR4][R6.64] ;  /* 0x0000000406027981 */ /* 0x022ea4000c1f5100 */
[----:B--2---:R-:W-:-:S13]  /*0090*/  ISETP.NE.AND P0, PT, R2, RZ, PT ;  /* 0x000000ff0200720c */ /* 0x004fda0003f05270 */
[----:B------:R-:W-:Y:S05]  /*00a0*/  @!P0 BRA `(.L_x_0) ;  /* 0xfffffffc00f48947 */ /* 0x000fea000383ffff */
[----:B------:R-:W0:Y:S02]  /*00b0*/  LDC.64 R2, c[0x0][0x388] ;  /* 0x0000e200ff027b82 */ /* 0x000e240000000a00 */
[----:B0-----:R-:W2:Y:S06]  /*00c0*/  LDG.E R3, desc[UR4][R2.64] ;  /* 0x0000000402037981 */ /* 0x001eac000c1e1900 */
[----:B------:R-:W2:Y:S08]  /*00d0*/  LDC.64 R6, c[0x0][0x380] ;  /* 0x0000e000ff067b82 */ /* 0x000eb00000000a00 */
[----:B------:R-:W0:Y:S01]  /*00e0*/  LDC.64 R8, c[0x4][0x18] ;  /* 0x01000600ff087b82 */ /* 0x000e220000000a00 */
[----:B--2---:R-:W-:Y:S04]  /*00f0*/  STG.E desc[UR4][R6.64], R3 ;  /* 0x0000000306007986 */ /* 0x004fe8000c101904 */
[----:B0-----:R-:W2:Y:S04]  /*0100*/  LDG.E.64 R8, desc[UR4][R8.64] ;  /* 0x0000000408087981 */ /* 0x001ea8000c1e1b00 */
[----:B--2---:R-:W-:Y:S04]  /*0110*/  STG.E.U8.STRONG.SYS desc[UR4][R8.64], R0 ;  /* 0x0000000008007986 */ /* 0x004fe8000c115104 */
[----:B------:R-:W2:Y:S04]  /*0120*/  LDG.E.64 R4, desc[UR4][R4.64] ;  /* 0x0000000404047981 */ /* 0x000ea8000c1e1b00 */
[----:B--2---:R-:W-:Y:S01]  /*0130*/  STG.E.U8.STRONG.SYS desc[UR4][R4.64], RZ ;  /* 0x000000ff04007986 */ /* 0x004fe2000c115104 */
[----:B------:R-:W-:Y:S05]  /*0140*/  EXIT ;  /* 0x000000000000794d */ /* 0x000fea0003800000 */
.L_x_1:
[----:B------:R-:W-:-:S00]  /*0150*/  BRA `(.L_x_1) ;  /* 0xfffffffc00fc7947 */ /* 0x000fc0000383ffff */
[----:B------:R-:W-:-:S00]  /*0160*/  NOP ;  /* 0x0000000000007918 */ /* 0x000fc00000000000 */
        /* <DEDUP_REMOVED lines=9> */
.L_x_10:


//--------------------- .text._Z10dataKernelPiiS_ --------------------------
	.section	.text._Z10dataKernelPiiS_,"ax",@progbits
	.align	128
        .global         _Z10dataKernelPiiS_
        .type           _Z10dataKernelPiiS_,@function
        .size           _Z10dataKernelPiiS_,(.L_x_11 - _Z10dataKernelPiiS_)
        .other          _Z10dataKernelPiiS_,@"STO_CUDA_ENTRY STV_DEFAULT"
_Z10dataKernelPiiS_:
.text._Z10dataKernelPiiS_:
[----:B------:R-:W-:Y:S01]  /*0000*/  LDC R1, c[0x0][0x37c] ;  /* 0x0000df00ff017b82 */ /* 0x000fe20000000800 */
[----:B------:R-:W0:Y:S07]  /*0010*/  S2R R13, SR_TID.X ;  /* 0x00000000000d7919 */ /* 0x000e2e0000002100 */
[----:B------:R-:W0:Y:S01]  /*0020*/  S2UR UR4, SR_CTAID.X ;  /* 0x00000000000479c3 */ /* 0x000e220000002500 */
[----:B------:R-:W1:Y:S07]  /*0030*/  LDCU UR5, c[0x0][0x388] ;  /* 0x00007100ff0577ac */ /* 0x000e6e0008000800 */
[----:B------:R-:W0:Y:S02]  /*0040*/  LDC R0, c[0x0][0x360] ;  /* 0x0000d800ff007b82 */ /* 0x000e240000000800 */
[----:B0-----:R-:W-:-:S05]  /*0050*/  IMAD R0, R0, UR4, R13 ;  /* 0x0000000400007c24 */ /* 0x001fca000f8e020d */
[----:B-1----:R-:W-:-:S13]  /*0060*/  ISETP.GE.AND P0, PT, R0, UR5, PT ;  /* 0x0000000500007c0c */ /* 0x002fda000bf06270 */
[----:B------:R-:W-:Y:S05]  /*0070*/  @P0 EXIT ;  /* 0x000000000000094d */ /* 0x000fea0003800000 */
[----:B------:R-:W-:Y:S01]  /*0080*/  VIADD R13, R13, UR4 ;  /* 0x000000040d0d7c36 */ /* 0x000fe20008000000 */
[----:B------:R-:W0:Y:S01]  /*0090*/  LDC.64 R4, c[0x0][0x390] ;  /* 0x0000e400ff047b82 */ /* 0x000e220000000a00 */
[----:B------:R-:W-:Y:S01]  /*00a0*/  UMOV UR4, 0x9999999a ;  /* 0x9999999a00047882 */ /* 0x000fe20000000000 */
[----:B------:R-:W-:Y:S01]  /*00b0*/  UMOV UR5, 0x3fc99999 ;  /* 0x3fc9999900057882 */ /* 0x000fe20000000000 */
[----:B------:R-:W1:Y:S01]  /*00c0*/  I2F.F64 R2, R13 ;  /* 0x0000000d00027312 */ /* 0x000e620000201c00 */
[C---:B------:R-:W-:Y:S01]  /*00d0*/  ISETP.GE.AND P0, PT, R13.reuse, 0x3e8, PT ;  /* 0x000003e80d00780c */ /* 0x040fe20003f06270 */
[----:B------:R-:W-:-:S03]  /*00e0*/  VIADD R15, R13, 0xffffff9c ;  /* 0xffffff9c0d0f7836 */ /* 0x000fc60000000000 */
[----:B------:R-:W2:Y:S08]  /*00f0*/  LDC.64 R10, c[0x0][0x380] ;  /* 0x0000e000ff0a7b82 */ /* 0x000eb00000000a00 */
[----:B------:R-:W3:Y:S01]  /*0100*/  LDC.64 R8, c[0x4][RZ] ;  /* 0x01000000ff087b82 */ /* 0x000ee20000000a00 */
[----:B-1----:R-:W-:Y:S01]  /*0110*/  DADD R6, R2, UR4 ;  /* 0x0000000402067e29 */ /* 0x002fe20008000000 */
[----:B------:R-:W1:Y:S05]  /*0120*/  LDCU.64 UR4, c[0x0][0x358] ;  /* 0x00006b00ff0477ac */ /* 0x000e6a0008000a00 */
[----:B------:R-:W4:Y:S01]  /*0130*/  @!P0 F2I.F64.TRUNC R15, R6 ;  /* 0x00000006000f8311 */ /* 0x000f22000030d100 */
[----:B0-----:R-:W-:-:S04]  /*0140*/  IMAD.WIDE R4, R0, 0x4, R4 ;  /* 0x0000000400047825 */ /* 0x001fc800078e0204 */
[----:B--2---:R-:W-:Y:S01]  /*0150*/  IMAD.WIDE R2, R0, 0x4, R10 ;  /* 0x0000000400027825 */ /* 0x004fe200078e020a */
[----:B-1----:R0:W-:Y:S04]  /*0160*/  STG.E desc[UR4][R4.64], R13 ;  /* 0x0000000d04007986 */ /* 0x0021e8000c101904 */
[----:B----4-:R0:W-:Y:S04]  /*0170*/  STG.E desc[UR4][R2.64], R15 ;  /* 0x0000000f02007986 */ /* 0x0101e8000c101904 */
[----:B---3--:R-:W2:Y:S04]  /*0180*/  LDG.E.64 R8, desc[UR4][R8.64] ;  /* 0x0000000408087981 */ /* 0x008ea8000c1e1b00 */
[----:B--2---:R-:W2:Y:S02]  /*0190*/  LD.E.U8.STRONG.SYS R10, desc[UR4][R8.64] ;  /* 0x00000004080a7980 */ /* 0x004ea4000c115100 */
[----:B--2---:R-:W-:-:S13]  /*01a0*/  ISETP.NE.AND P0, PT, R10, 0x1, PT ;  /* 0x000000010a00780c */ /* 0x004fda0003f05270 */
[----:B0-----:R-:W-:Y:S05]  /*01b0*/  @!P0 BRA `(.L_x_2) ;  /* 0x0000000000a88947 */ /* 0x001fea0003800000 */
.L_x_8:
[----:B------:R-:W0:Y:S02]  /*01c0*/  LDC.64 R4, c[0x4][0x8] ;  /* 0x01000200ff047b82 */ /* 0x000e240000000a00 */
[----:B0-----:R-:W2:Y:S04]  /*01d0*/  LDG.E.64 R6, desc[UR4][R4.64] ;  /* 0x0000000404067981 */ /* 0x001ea8000c1e1b00 */
[----:B--2---:R-:W2:Y:S01]  /*01e0*/  LD.E.U8.STRONG.SYS R6, desc[UR4][R6.64] ;  /* 0x0000000406067980 */ /* 0x004ea2000c115100 */
[----:B------:R-:W-:Y:S05]  /*01f0*/  YIELD ;  /* 0x0000000000007946 */ /* 0x000fea0003800000 */
[----:B--2---:R-:W-:-:S13]  /*0200*/  ISETP.NE.AND P0, PT, R6, 0x1, PT ;  /* 0x000000010600780c */ /* 0x004fda0003f05270 */
[----:B------:R-:W-:Y:S05]  /*0210*/  @P0 BRA `(.L_x_3) ;  /* 0x0000000000580947 */ /* 0x000fea0003800000 */
[----:B------:R-:W0:Y:S01]  /*0220*/  LDC.64 R8, c[0x4][0x18] ;  /* 0x01000600ff087b82 */ /* 0x000e220000000a00 */
[----:B------:R-:W-:Y:S01]  /*0230*/  ISETP.NE.AND P0, PT, R0, RZ, PT ;  /* 0x000000ff0000720c */ /* 0x000fe20003f05270 */
[----:B------:R-:W-:Y:S06]  /*0240*/  WARPSYNC.ALL ;  /* 0x0000000000007948 */ /* 0x000fec0003800000 */
[----:B------:R-:W-:Y:S06]  /*0250*/  BAR.SYNC.DEFER_BLOCKING 0x0 ;  /* 0x0000000000007b1d */ /* 0x000fec0000010000 */
[----:B------:R-:W-:Y:S04]  /*0260*/  BSSY.RECONVERGENT B0, `(.L_x_4) ;  /* 0x0000006000007945 */ /* 0x000fe80003800200 */
[----:B------:R-:W-:Y:S05]  /*0270*/  @P0 BRA `(.L_x_5) ;  /* 0x0000000000100947 */ /* 0x000fea0003800000 */
[----:B------:R-:W1:Y:S02]  /*0280*/  LDC.64 R6, c[0x4][0x10] ;  /* 0x01000400ff067b82 */ /* 0x000e640000000a00 */
[----:B-1----:R-:W2:Y:S01]  /*0290*/  LDG.E.64 R6, desc[UR4][R6.64] ;  /* 0x0000000406067981 */ /* 0x002ea2000c1e1b00 */
[----:B------:R-:W-:-:S05]  /*02a0*/  IMAD.MOV.U32 R10, RZ, RZ, 0x1 ;  /* 0x00000001ff0a7424 */ /* 0x000fca00078e00ff */
[----:B--2---:R1:W-:Y:S02]  /*02b0*/  ST.E.U8.STRONG.SYS desc[UR4][R6.64], R10 ;  /* 0x0000000a06007985 */ /* 0x0043e4000c115104 */
.L_x_5:
[----:B------:R-:W-:Y:S05]  /*02c0*/  BSYNC.RECONVERGENT B0 ;  /* 0x0000000000007941 */ /* 0x000fea0003800200 */
.L_x_4:
[----:B01----:R0:W5:Y:S01]  /*02d0*/  LDG.E.64 R6, desc[UR4][R8.64] ;  /* 0x0000000408067981 */ /* 0x003162000c1e1b00 */
[----:B------:R-:W-:Y:S01]  /*02e0*/  BSSY B0, `(.L_x_6) ;  /* 0x0000005000007945 */ /* 0x000fe20003800000 */
.L_x_7:
[----:B-----5:R-:W2:Y:S01]  /*02f0*/  LD.E.U8.STRONG.SYS R10, desc[UR4][R6.64] ;  /* 0x00000004060a7980 */ /* 0x020ea2000c115100 */
[----:B------:R-:W-:Y:S05]  /*0300*/  YIELD ;  /* 0x0000000000007946 */ /* 0x000fea0003800000 */
[----:B--2---:R-:W-:-:S13]  /*0310*/  ISETP.NE.AND P0, PT, R10, RZ, PT ;  /* 0x000000ff0a00720c */ /* 0x004fda0003f05270 */
[----:B------:R-:W-:Y:S05]  /*0320*/  @!P0 BRA `(.L_x_7) ;  /* 0xfffffffc00f08947 */ /* 0x000fea000383ffff */
[----:B------:R-:W-:Y:S05]  /*0330*/  BSYNC B0 ;  /* 0x0000000000007941 */ /* 0x000fea0003800000 */
.L_x_6:
[----:B------:R-:W2:Y:S04]  /*0340*/  LDG.E.64 R4, desc[UR4][R4.64] ;  /* 0x0000000404047981 */ /* 0x000ea8000c1e1b00 */
[----:B--2---:R1:W-:Y:S04]  /*0350*/  ST.E.U8.STRONG.SYS desc[UR4][R4.64], RZ ;  /* 0x000000ff04007985 */ /* 0x0043e8000c115104 */
[----:B0-----:R-:W2:Y:S04]  /*0360*/  LDG.E.64 R8, desc[UR4][R8.64] ;  /* 0x0000000408087981 */ /* 0x001ea8000c1e1b00 */
[----:B--2---:R1:W-:Y:S02]  /*0370*/  ST.E.U8.STRONG.SYS desc[UR4][R8.64], RZ ;  /* 0x000000ff08007985 */ /* 0x0043e4000c115104 */
.L_x_3:
[----:B-1----:R-:W2:Y:S01]  /*0380*/  LDG.E R8, desc[UR4][R2.64] ;  /* 0x0000000402087981 */ /* 0x002ea2000c1e1900 */
[----:B------:R-:W-:Y:S01]  /*0390*/  UMOV UR6, 0x9999999a ;  /* 0x9999999a00067882 */ /* 0x000fe20000000000 */
[----:B------:R-:W-:Y:S01]  /*03a0*/  UMOV UR7, 0x3fc99999 ;  /* 0x3fc9999900077882 */ /* 0x000fe20000000000 */
[----:B------:R-:W0:Y:S01]  /*03b0*/  LDC.64 R6, c[0x4][RZ] ;  /* 0x01000000ff067b82 */ /* 0x000e220000000a00 */
[----:B--2---:R-:W1:Y:S01]  /*03c0*/  I2F.F64 R4, R8 ;  /* 0x0000000800047312 */ /* 0x004e620000201c00 */
[C---:B------:R-:W-:Y:S01]  /*03d0*/  ISETP.GE.AND P0, PT, R8.reuse, 0x3e8, PT ;  /* 0x000003e80800780c */ /* 0x040fe20003f06270 */
[----:B------:R-:W-:Y:S01]  /*03e0*/  VIADD R9, R8, 0xffffff9c ;  /* 0xffffff9c08097836 */ /* 0x000fe20000000000 */
[----:B-1----:R-:W-:-:S11]  /*03f0*/  DADD R4, R4, UR6 ;  /* 0x0000000604047e29 */ /* 0x002fd60008000000 */
[----:B------:R-:W1:Y:S02]  /*0400*/  @!P0 F2I.F64.TRUNC R9, R4 ;  /* 0x0000000400098311 */ /* 0x000e64000030d100 */
[----:B-1----:R1:W-:Y:S04]  /*0410*/  STG.E desc[UR4][R2.64], R9 ;  /* 0x0000000902007986 */ /* 0x0023e8000c101904 */
[----:B0-----:R-:W2:Y:S04]  /*0420*/  LDG.E.64 R6, desc[UR4][R6.64] ;  /* 0x0000000406067981 */ /* 0x001ea8000c1e1b00 */
[----:B--2---:R-:W2:Y:S02]  /*0430*/  LD.E.U8.STRONG.SYS R10, desc[UR4][R6.64] ;  /* 0x00000004060a7980 */ /* 0x004ea4000c115100 */
[----:B--2---:R-:W-:-:S13]  /*0440*/  ISETP.NE.AND P0, PT, R10, 0x1, PT ;  /* 0x000000010a00780c */ /* 0x004fda0003f05270 */
[----:B-1----:R-:W-:Y:S05]  /*0450*/  @P0 BRA `(.L_x_8) ;  /* 0xfffffffc00580947 */ /* 0x002fea000383ffff */
.L_x_2:
[----:B------:R-:W-:Y:S05]  /*0460*/  WARPSYNC.ALL ;  /* 0x0000000000007948 */ /* 0x000fea0003800000 */
[----:B------:R-:W-:Y:S06]  /*0470*/  BAR.SYNC.DEFER_BLOCKING 0x0 ;  /* 0x0000000000007b1d */ /* 0x000fec0000010000 */
[----:B------:R-:W-:Y:S05]  /*0480*/  BPT.TRAP 0x1 ;  /* 0x000000040000795c */ /* 0x000fea0000300000 */
.L_x_9:
        /* <DEDUP_REMOVED lines=15> */
.L_x_11:


//--------------------- .nv.shared.reserved.0     --------------------------
	.section	.nv.shared.reserved.0,"aw",@nobits
	.weak		__nv_reservedSMEM_offset_0_alias
	.size		__nv_reservedSMEM_offset_0_alias, 0, 64
	.other		__nv_reservedSMEM_offset_0_alias,@"STO_CUDA_RESERVED_SHARED STV_DEFAULT"
__nv_reservedSMEM_offset_0_alias:
	.zero		0
	.zero		64


//--------------------- .nv.global                --------------------------
	.section	.nv.global,"aw",@nobits
	.align	8
.nv.global:
	.type		ready_to_read,@object
	.size		ready_to_read,(stop_kernel - ready_to_read)
ready_to_read:
	.zero		8
	.type		stop_kernel,@object
	.size		stop_kernel,(read_complete - stop_kernel)
stop_kernel:
	.zero		8
	.type		read_complete,@object
	.size		read_complete,(request_read - read_complete)
read_complete:
	.zero		8
	.type		request_read,@object
	.size		request_read,(.L_1 - request_read)
request_read:
	.zero		8
.L_1:


//--------------------- .nv.constant0._Z13monitorKernelPiS_ --------------------------
	.section	.nv.constant0._Z13monitorKernelPiS_,"a",@progbits
	.sectionflags	@""
	.align	4
.nv.constant0._Z13monitorKernelPiS_:
	.zero		912


//--------------------- .nv.constant0._Z10dataKernelPiiS_ --------------------------
	.section	.nv.constant0._Z10dataKernelPiiS_,"a",@progbits
	.sectionflags	@""
	.align	4
.nv.constant0._Z10dataKernelPiiS_:
	.zero		920


//--------------------- SYMBOLS --------------------------

	.type		.nv.reservedSmem.offset0,@object
	.size		.nv.reservedSmem.offset0,0x4
